	.headerflags	@"EF_CUDA_TEXMODE_UNIFIED EF_CUDA_64BIT_ADDRESS EF_CUDA_ACCELERATORS EF_CUDA_SM90 EF_CUDA_VIRTUAL_SM(EF_CUDA_SM90)"
	.elftype	@"ET_EXEC"


//--------------------- .nv.info                  --------------------------
	.section	.nv.info,"",@"SHT_CUDA_INFO"
	.align	4


	//----- nvinfo : EIATTR_REGCOUNT
	.align		4
        /*0000*/ 	.byte	0x04, 0x2f
        /*0002*/ 	.short	(.L_1 - .L_0)
	.align		4
.L_0:
        /*0004*/ 	.word	index@(triton_poi_fused__softmax_masked_fill_mul_3)
        /*0008*/ 	.word	0x00000010


	//----- nvinfo : EIATTR_MIN_STACK_SIZE
	.align		4
.L_1:
        /*000c*/ 	.byte	0x04, 0x12
        /*000e*/ 	.short	(.L_3 - .L_2)
	.align		4
.L_2:
        /*0010*/ 	.word	index@(triton_poi_fused__softmax_masked_fill_mul_3)
        /*0014*/ 	.word	0x00000000


	//----- nvinfo : EIATTR_FRAME_SIZE
	.align		4
.L_3:
        /*0018*/ 	.byte	0x04, 0x11
        /*001a*/ 	.short	(.L_5 - .L_4)
	.align		4
.L_4:
        /*001c*/ 	.word	index@(triton_poi_fused__softmax_masked_fill_mul_3)
        /*0020*/ 	.word	0x00000000


	//----- nvinfo : EIATTR_MIN_STACK_SIZE
	.align		4
.L_5:
        /*0024*/ 	.byte	0x04, 0x12
        /*0026*/ 	.short	(.L_7 - .L_6)
	.align		4
.L_6:
        /*0028*/ 	.word	index@(triton_poi_fused__softmax_masked_fill_mul_3)
        /*002c*/ 	.word	0x00000000
.L_7:


//--------------------- .nv.info.triton_poi_fused__softmax_masked_fill_mul_3 --------------------------
	.section	.nv.info.triton_poi_fused__softmax_masked_fill_mul_3,"",@"SHT_CUDA_INFO"
	.sectionflags	@""
	.align	4


	//----- nvinfo : EIATTR_CUDA_API_VERSION
	.align		4
        /*0000*/ 	.byte	0x04, 0x37
        /*0002*/ 	.short	(.L_9 - .L_8)
.L_8:
        /*0004*/ 	.word	0x0000007c


	//----- nvinfo : EIATTR_KPARAM_INFO
	.align		4
.L_9:
        /*0008*/ 	.byte	0x04, 0x17
        /*000a*/ 	.short	(.L_11 - .L_10)
.L_10:
        /*000c*/ 	.word	0x00000000
        /*0010*/ 	.short	0x0004
        /*0012*/ 	.short	0x0020
        /*0014*/ 	.byte	0x00, 0xf0, 0x11, 0x00


	//----- nvinfo : EIATTR_KPARAM_INFO
	.align		4
.L_11:
        /*0018*/ 	.byte	0x04, 0x17
        /*001a*/ 	.short	(.L_13 - .L_12)
.L_12:
        /*001c*/ 	.word	0x00000000
        /*0020*/ 	.short	0x0003
        /*0022*/ 	.short	0x0018
        /*0024*/ 	.byte	0x00, 0xf4, 0x21, 0x00


	//----- nvinfo : EIATTR_KPARAM_INFO
	.align		4
.L_13:
        /*0028*/ 	.byte	0x04, 0x17
        /*002a*/ 	.short	(.L_15 - .L_14)
.L_14:
        /*002c*/ 	.word	0x00000000
        /*0030*/ 	.short	0x0002
        /*0032*/ 	.short	0x0010
        /*0034*/ 	.byte	0x00, 0xf4, 0x21, 0x00


	//----- nvinfo : EIATTR_KPARAM_INFO
	.align		4
.L_15:
        /*0038*/ 	.byte	0x04, 0x17
        /*003a*/ 	.short	(.L_17 - .L_16)
.L_16:
        /*003c*/ 	.word	0x00000000
        /*0040*/ 	.short	0x0001
        /*0042*/ 	.short	0x0008
        /*0044*/ 	.byte	0x00, 0xf4, 0x21, 0x00


	//----- nvinfo : EIATTR_KPARAM_INFO
	.align		4
.L_17:
        /*0048*/ 	.byte	0x04, 0x17
        /*004a*/ 	.short	(.L_19 - .L_18)
.L_18:
        /*004c*/ 	.word	0x00000000
        /*0050*/ 	.short	0x0000
        /*0052*/ 	.short	0x0000
        /*0054*/ 	.byte	0x00, 0xf4, 0x21, 0x00


	//----- nvinfo : EIATTR_SPARSE_MMA_MASK
	.align		4
.L_19:
        /*0058*/ 	.byte	0x03, 0x50
        /*005a*/ 	.short	0x0000


	//----- nvinfo : EIATTR_MAXREG_COUNT
	.align		4
        /*005c*/ 	.byte	0x03, 0x1b
        /*005e*/ 	.short	0x00ff


	//----- nvinfo : EIATTR_EXIT_INSTR_OFFSETS
	.align		4
        /*0060*/ 	.byte	0x04, 0x1c
        /*0062*/ 	.short	(.L_21 - .L_20)


	//   ....[0]....
.L_20:
        /*0064*/ 	.word	0x000002f0


	//   ....[1]....
        /*0068*/ 	.word	0x00000310


	//----- nvinfo : EIATTR_REQNTID
	.align		4
.L_21:
        /*006c*/ 	.byte	0x04, 0x10
        /*006e*/ 	.short	(.L_23 - .L_22)
.L_22:
        /*0070*/ 	.word	0x00000080
        /*0074*/ 	.word	0x00000001
        /*0078*/ 	.word	0x00000001


	//----- nvinfo : EIATTR_CBANK_PARAM_SIZE
	.align		4
.L_23:
        /*007c*/ 	.byte	0x03, 0x19
        /*007e*/ 	.short	0x0024


	//----- nvinfo : EIATTR_PARAM_CBANK
	.align		4
        /*0080*/ 	.byte	0x04, 0x0a
        /*0082*/ 	.short	(.L_25 - .L_24)
	.align		4
.L_24:
        /*0084*/ 	.word	index@(.nv.constant0.triton_poi_fused__softmax_masked_fill_mul_3)
        /*0088*/ 	.short	0x0210
        /*008a*/ 	.short	0x0024


	//----- nvinfo : EIATTR_SW_WAR
	.align		4
.L_25:
        /*008c*/ 	.byte	0x04, 0x36
        /*008e*/ 	.short	(.L_27 - .L_26)
.L_26:
        /*0090*/ 	.word	0x00000008
.L_27:


//--------------------- .nv.callgraph             --------------------------
	.section	.nv.callgraph,"",@"SHT_CUDA_CALLGRAPH"
	.align	4
	.sectionentsize	8
	.align		4
        /*0000*/ 	.word	0x00000000
	.align		4
        /*0004*/ 	.word	0xffffffff
	.align		4
        /*0008*/ 	.word	0x00000000
	.align		4
        /*000c*/ 	.word	0xfffffffe
	.align		4
        /*0010*/ 	.word	0x00000000
	.align		4
        /*0014*/ 	.word	0xfffffffd
	.align		4
        /*0018*/ 	.word	0x00000000
	.align		4
        /*001c*/ 	.word	0xfffffffc


//--------------------- .text.triton_poi_fused__softmax_masked_fill_mul_3 --------------------------
	.section	.text.triton_poi_fused__softmax_masked_fill_mul_3,"ax",@progbits
	.align	128
        .global         triton_poi_fused__softmax_masked_fill_mul_3
        .type           triton_poi_fused__softmax_masked_fill_mul_3,@function
        .size           triton_poi_fused__softmax_masked_fill_mul_3,(.L_x_1 - triton_poi_fused__softmax_masked_fill_mul_3)
        .other          triton_poi_fused__softmax_masked_fill_mul_3,@"STO_CUDA_ENTRY STV_DEFAULT"
triton_poi_fused__softmax_masked_fill_mul_3:
.text.triton_poi_fused__softmax_masked_fill_mul_3:
[----:B------:R-:W0:Y:S02]  /*0000*/  LDC R1, c[0x0][0x28] ;  /* 0x00000a00ff017b82 */ /* 0x000e240000000800 */
[----:B------:R-:W1:Y:S01]  /*0010*/  S2R R0, SR_TID.X ;  /* 0x0000000000007919 */ /* 0x000e620000002100 */
[----:B------:R-:W2:Y:S01]  /*0020*/  LDC.64 R2, c[0x0][0x210] ;  /* 0x00008400ff027b82 */ /* 0x000ea20000000a00 */
[----:B------:R-:W-:Y:S01]  /*0030*/  ULDC.64 UR4, c[0x0][0x218] ;  /* 0x0000860000047ab9 */ /* 0x000fe20000000a00 */
[----:B------:R-:W-:Y:S01]  /*0040*/  PRMT R13, RZ, 0x7610, R13 ;  /* 0x00007610ff0d7816 */ /* 0x000fe2000000000d */
[----:B------:R-:W3:Y:S01]  /*0050*/  S2R R7, SR_CTAID.X ;  /* 0x0000000000077919 */ /* 0x000ee20000002500 */
[----:B------:R-:W-:Y:S01]  /*0060*/  HFMA2.MMA R10, -RZ, RZ, 0, 0 ;  /* 0x00000000ff0a7435 */ /* 0x000fe200000001ff */
[----:B-1----:R-:W-:Y:S02]  /*0070*/  LOP3.LUT R0, R0, 0x7f, RZ, 0xc0, !PT ;  /* 0x0000007f00007812 */ /* 0x002fe400078ec0ff */
[----:B---3--:R-:W-:-:S03]  /*0080*/  SHF.R.S32.HI R4, RZ, 0x18, R7 ;  /* 0x00000018ff047819 */ /* 0x008fc60000011407 */
[----:B------:R-:W-:Y:S01]  /*0090*/  IMAD R7, R7, 0x80, R0 ;  /* 0x0000008007077824 */ /* 0x000fe200078e0200 */
[----:B------:R-:W-:-:S03]  /*00a0*/  SGXT R0, R4, 0x1 ;  /* 0x000000010400781a */ /* 0x000fc60000000200 */
[C---:B--2---:R-:W-:Y:S01]  /*00b0*/  IMAD.WIDE R2, R7.reuse, 0x4, R2 ;  /* 0x0000000407027825 */ /* 0x044fe200078e0202 */
[----:B------:R-:W1:Y:S01]  /*00c0*/  LDC.64 R4, c[0x0][0x220] ;  /* 0x00008800ff047b82 */ /* 0x000e620000000a00 */
[----:B------:R-:W-:Y:S02]  /*00d0*/  ISETP.GE.AND P0, PT, R7, 0x100, PT ;  /* 0x000001000700780c */ /* 0x000fe40003f06270 */
[CC--:B------:R-:W-:Y:S02]  /*00e0*/  LEA.HI R6, R0.reuse, R7.reuse, RZ, 0x4 ;  /* 0x0000000700067211 */ /* 0x0c0fe400078f20ff */
[----:B------:R-:W-:Y:S02]  /*00f0*/  LEA.HI R0, R0, R7, RZ, 0x2 ;  /* 0x0000000700007211 */ /* 0x000fe400078f10ff */
[----:B------:R-:W-:Y:S02]  /*0100*/  LOP3.LUT R6, R6, 0xfffffff0, RZ, 0xc0, !PT ;  /* 0xfffffff006067812 */ /* 0x000fe400078ec0ff */
[----:B------:R-:W-:-:S03]  /*0110*/  SHF.R.S32.HI R11, RZ, 0x2, R0 ;  /* 0x00000002ff0b7819 */ /* 0x000fc60000011400 */
[----:B------:R-:W-:-:S05]  /*0120*/  IMAD.IADD R6, R7, 0x1, -R6 ;  /* 0x0000000107067824 */ /* 0x000fca00078e0a06 */
[----:B------:R-:W-:-:S04]  /*0130*/  IADD3 R8, P1, R6, UR4, RZ ;  /* 0x0000000406087c10 */ /* 0x000fc8000ff3e0ff */
[----:B------:R-:W-:Y:S01]  /*0140*/  LEA.HI.X.SX32 R9, R6, UR5, 0x1, P1 ;  /* 0x0000000506097c11 */ /* 0x000fe200088f0eff */
[----:B------:R-:W-:Y:S01]  /*0150*/  ULDC.64 UR4, c[0x0][0x208] ;  /* 0x0000820000047ab9 */ /* 0x000fe20000000a00 */
[----:B------:R-:W2:Y:S01]  /*0160*/  LDC.64 R6, c[0x0][0x228] ;  /* 0x00008a00ff067b82 */ /* 0x000ea20000000a00 */
[----:B------:R-:W-:Y:S01]  /*0170*/  IMAD.MOV.U32 R0, RZ, RZ, RZ ;  /* 0x000000ffff007224 */ /* 0x000fe200078e00ff */
[----:B------:R-:W3:Y:S04]  /*0180*/  @!P0 LDG.E R10, desc[UR4][R2.64] ;  /* 0x00000004020a8981 */ /* 0x000ee8000c1e1900 */
[----:B------:R-:W4:Y:S01]  /*0190*/  @!P0 LDG.E.EL.U8 R13, desc[UR4][R8.64] ;  /* 0x00000004080d8981 */ /* 0x000f22000c2e1100 */
[----:B-1----:R-:W-:-:S05]  /*01a0*/  IMAD.WIDE R4, R11, 0x4, R4 ;  /* 0x000000040b047825 */ /* 0x002fca00078e0204 */
[----:B------:R-:W5:Y:S01]  /*01b0*/  @!P0 LDG.E.EL R0, desc[UR4][R4.64] ;  /* 0x0000000404008981 */ /* 0x000f62000c2e1900 */
[----:B------:R-:W-:Y:S01]  /*01c0*/  MOV R12, RZ ;  /* 0x000000ff000c7202 */ /* 0x000fe20000000f00 */
[----:B--2---:R-:W-:-:S05]  /*01d0*/  IMAD.WIDE R6, R11, 0x4, R6 ;  /* 0x000000040b067825 */ /* 0x004fca00078e0206 */
[----:B------:R-:W2:Y:S01]  /*01e0*/  @!P0 LDG.E.EL R12, desc[UR4][R6.64] ;  /* 0x00000004060c8981 */ /* 0x000ea2000c2e1900 */
[----:B----4-:R-:W-:-:S04]  /*01f0*/  LOP3.LUT P1, RZ, R13, 0xff, RZ, 0xc0, !PT ;  /* 0x000000ff0dff7812 */ /* 0x010fc8000782c0ff */
[----:B---3--:R-:W-:-:S05]  /*0200*/  FSEL R11, R10, -INF , !P1 ;  /* 0xff8000000a0b7808 */ /* 0x008fca0004800000 */
[----:B-----5:R-:W-:-:S04]  /*0210*/  FADD R0, R11, -R0 ;  /* 0x800000000b007221 */ /* 0x020fc80000000000 */
[----:B------:R-:W-:-:S05]  /*0220*/  FMUL R0, R0, 1.4426950216293334961 ;  /* 0x3fb8aa3b00007820 */ /* 0x000fca0000400000 */
[----:B------:R-:W-:Y:S02]  /*0230*/  FSETP.GEU.AND P2, PT, R0, -126, PT ;  /* 0xc2fc00000000780b */ /* 0x000fe40003f4e000 */
[C---:B--2---:R-:W-:Y:S02]  /*0240*/  FSETP.GT.AND P1, PT, |R12|.reuse, 8.50705917302346158658e+37, PT ;  /* 0x7e8000000c00780b */ /* 0x044fe40003f24200 */
[----:B------:R-:W-:-:S09]  /*0250*/  FSETP.GEU.AND P3, PT, |R12|, 1.175494350822287508e-38, PT ;  /* 0x008000000c00780b */ /* 0x000fd20003f6e200 */
[----:B------:R-:W-:-:S04]  /*0260*/  @!P2 FMUL R0, R0, 0.5 ;  /* 0x3f0000000000a820 */ /* 0x000fc80000400000 */
[----:B------:R-:W1:Y:S01]  /*0270*/  MUFU.EX2 R4, R0 ;  /* 0x0000000000047308 */ /* 0x000e620000000800 */
[----:B------:R-:W-:-:S04]  /*0280*/  @P1 FMUL R12, R12, 0.25 ;  /* 0x3e8000000c0c1820 */ /* 0x000fc80000400000 */
[----:B------:R-:W-:-:S04]  /*0290*/  @!P3 FMUL R12, R12, 16777216 ;  /* 0x4b8000000c0cb820 */ /* 0x000fc80000400000 */
[----:B------:R-:W2:Y:S01]  /*02a0*/  MUFU.RCP R5, R12 ;  /* 0x0000000c00057308 */ /* 0x000ea20000001000 */
[----:B-1----:R-:W-:-:S04]  /*02b0*/  @!P2 FMUL R4, R4, R4 ;  /* 0x000000040404a220 */ /* 0x002fc80000400000 */
[----:B------:R-:W-:-:S04]  /*02c0*/  @P1 FMUL R4, R4, 0.25 ;  /* 0x3e80000004041820 */ /* 0x000fc80000400000 */
[----:B------:R-:W-:-:S04]  /*02d0*/  @!P3 FMUL R4, R4, 16777216 ;  /* 0x4b8000000404b820 */ /* 0x000fc80000400000 */
[----:B--2---:R-:W-:Y:S01]  /*02e0*/  FMUL R5, R5, R4 ;  /* 0x0000000405057220 */ /* 0x004fe20000400000 */
[----:B------:R-:W-:Y:S06]  /*02f0*/  @P0 EXIT ;  /* 0x000000000000094d */ /* 0x000fec0003800000 */
[----:B------:R-:W-:Y:S01]  /*0300*/  STG.E desc[UR4][R2.64], R5 ;  /* 0x0000000502007986 */ /* 0x000fe2000c101904 */
[----:B------:R-:W-:Y:S05]  /*0310*/  EXIT ;  /* 0x000000000000794d */ /* 0x000fea0003800000 */
.L_x_0:
[----:B------:R-:W-:-:S00]  /*0320*/  BRA `(.L_x_0) ;  /* 0xfffffffc00fc7947 */ /* 0x000fc0000383ffff */
[----:B------:R-:W-:-:S00]  /*0330*/  NOP ;  /* 0x0000000000007918 */ /* 0x000fc00000000000 */
        /* <DEDUP_REMOVED lines=12> */
.L_x_1:


//--------------------- .nv.constant0.triton_poi_fused__softmax_masked_fill_mul_3 --------------------------
	.section	.nv.constant0.triton_poi_fused__softmax_masked_fill_mul_3,"a",@progbits
	.sectionflags	@""
	.align	4
.nv.constant0.triton_poi_fused__softmax_masked_fill_mul_3:
	.zero		564
